//
// Generated by NVIDIA NVVM Compiler
//
// Compiler Build ID: CL-36424714
// Cuda compilation tools, release 13.0, V13.0.88
// Based on NVVM 20.0.0
//

.version 9.0
.target sm_100
.address_size 64

	// .globl	default_function_kernel_1

.visible .entry default_function_kernel_1(
	.param .u64 .ptr .align 1 default_function_kernel_1_param_0,
	.param .u64 .ptr .align 1 default_function_kernel_1_param_1
)
.maxntid 32
{
	.reg .pred 	%p<10>;
	.reg .b32 	%r<20>;
	.reg .b32 	%f<69>;
	.reg .b64 	%rd<9>;

	ld.param.u64 	%rd1, [default_function_kernel_1_param_0];
	ld.param.u64 	%rd2, [default_function_kernel_1_param_1];
	mov.u32 	%r1, %ctaid.x;
	shl.b32 	%r6, %r1, 2;
	mov.u32 	%r2, %tid.x;
	shr.u32 	%r7, %r2, 3;
	or.b32  	%r8, %r6, %r7;
	setp.gt.u32 	%p1, %r8, 8;
	@%p1 bra 	$L__BB0_6;
	cvta.to.global.u64 	%rd3, %rd2;
	shl.b32 	%r9, %r1, 5;
	or.b32  	%r3, %r9, %r2;
	mul.wide.u32 	%rd4, %r3, 4;
	add.s64 	%rd5, %rd3, %rd4;
	ld.global.nc.f32 	%f1, [%rd5];
	abs.f32 	%f11, %f1;
	mov.f32 	%f12, 0f3F800000;
	sub.f32 	%f13, %f12, %f11;
	rcp.approx.ftz.f32 	%f14, %f13;
	add.f32 	%f15, %f14, %f14;
	mul.f32 	%f16, %f11, %f15;
	setp.gt.f32 	%p2, %f11, 0f7E800000;
	selp.f32 	%f2, 0fC0000000, %f16, %p2;
	add.rz.f32 	%f17, %f2, %f12;
	mov.b32 	%r10, %f17;
	add.s32 	%r11, %r10, -1061158912;
	and.b32  	%r12, %r11, -8388608;
	mov.b32 	%r4, %f2;
	sub.s32 	%r13, %r4, %r12;
	mov.b32 	%f18, %r13;
	sub.s32 	%r14, 1082130432, %r12;
	mov.b32 	%f19, %r14;
	fma.rn.f32 	%f20, %f19, 0f3E800000, 0fBF800000;
	add.f32 	%f21, %f20, %f18;
	cvt.rn.f32.s32 	%f22, %r12;
	mul.f32 	%f23, %f22, 0f34000000;
	fma.rn.f32 	%f24, %f21, 0fBD39BF78, 0f3DD80012;
	fma.rn.f32 	%f25, %f24, %f21, 0fBE0778E0;
	fma.rn.f32 	%f26, %f25, %f21, 0f3E146475;
	fma.rn.f32 	%f27, %f26, %f21, 0fBE2A68DD;
	fma.rn.f32 	%f28, %f27, %f21, 0f3E4CAF9E;
	fma.rn.f32 	%f29, %f28, %f21, 0fBE800042;
	fma.rn.f32 	%f30, %f29, %f21, 0f3EAAAAE6;
	fma.rn.f32 	%f31, %f30, %f21, 0fBF000000;
	mul.f32 	%f32, %f21, %f31;
	fma.rn.f32 	%f33, %f32, %f21, %f21;
	fma.rn.f32 	%f67, %f23, 0f3F317218, %f33;
	setp.lt.u32 	%p3, %r4, 2139095040;
	@%p3 bra 	$L__BB0_3;
	setp.gt.s32 	%p4, %r4, -1082130432;
	fma.rn.f32 	%f34, %f2, 0f7F800000, 0f7F800000;
	selp.f32 	%f35, %f34, %f67, %p4;
	setp.eq.f32 	%p5, %f2, 0f00000000;
	selp.f32 	%f67, 0f80000000, %f35, %p5;
$L__BB0_3:
	mov.f32 	%f36, 0f3F000000;
	copysign.f32 	%f37, %f1, %f36;
	mul.f32 	%f38, %f37, %f67;
	sub.f32 	%f6, %f1, %f38;
	abs.f32 	%f39, %f6;
	mov.f32 	%f40, 0f3F800000;
	sub.f32 	%f41, %f40, %f39;
	rcp.approx.ftz.f32 	%f42, %f41;
	add.f32 	%f43, %f42, %f42;
	mul.f32 	%f44, %f39, %f43;
	setp.gt.f32 	%p6, %f39, 0f7E800000;
	selp.f32 	%f7, 0fC0000000, %f44, %p6;
	add.rz.f32 	%f45, %f7, %f40;
	mov.b32 	%r15, %f45;
	add.s32 	%r16, %r15, -1061158912;
	and.b32  	%r17, %r16, -8388608;
	mov.b32 	%r5, %f7;
	sub.s32 	%r18, %r5, %r17;
	mov.b32 	%f46, %r18;
	sub.s32 	%r19, 1082130432, %r17;
	mov.b32 	%f47, %r19;
	fma.rn.f32 	%f48, %f47, 0f3E800000, 0fBF800000;
	add.f32 	%f49, %f48, %f46;
	cvt.rn.f32.s32 	%f50, %r17;
	mul.f32 	%f51, %f50, 0f34000000;
	fma.rn.f32 	%f52, %f49, 0fBD39BF78, 0f3DD80012;
	fma.rn.f32 	%f53, %f52, %f49, 0fBE0778E0;
	fma.rn.f32 	%f54, %f53, %f49, 0f3E146475;
	fma.rn.f32 	%f55, %f54, %f49, 0fBE2A68DD;
	fma.rn.f32 	%f56, %f55, %f49, 0f3E4CAF9E;
	fma.rn.f32 	%f57, %f56, %f49, 0fBE800042;
	fma.rn.f32 	%f58, %f57, %f49, 0f3EAAAAE6;
	fma.rn.f32 	%f59, %f58, %f49, 0fBF000000;
	mul.f32 	%f60, %f49, %f59;
	fma.rn.f32 	%f61, %f60, %f49, %f49;
	fma.rn.f32 	%f68, %f51, 0f3F317218, %f61;
	setp.lt.u32 	%p7, %r5, 2139095040;
	@%p7 bra 	$L__BB0_5;
	setp.gt.s32 	%p8, %r5, -1082130432;
	fma.rn.f32 	%f62, %f7, 0f7F800000, 0f7F800000;
	selp.f32 	%f63, %f62, %f68, %p8;
	setp.eq.f32 	%p9, %f7, 0f00000000;
	selp.f32 	%f68, 0f80000000, %f63, %p9;
$L__BB0_5:
	mov.f32 	%f64, 0f3F000000;
	copysign.f32 	%f65, %f6, %f64;
	mul.f32 	%f66, %f65, %f68;
	cvta.to.global.u64 	%rd6, %rd1;
	add.s64 	%rd8, %rd6, %rd4;
	st.global.f32 	[%rd8], %f66;
$L__BB0_6:
	ret;

}
	// .globl	default_function_kernel_2
.visible .entry default_function_kernel_2(
	.param .u64 .ptr .align 1 default_function_kernel_2_param_0,
	.param .u64 .ptr .align 1 default_function_kernel_2_param_1
)
{
	.reg .pred 	%p<8>;
	.reg .b32 	%r<8>;
	.reg .b32 	%f<57>;
	.reg .b64 	%rd<9>;

	ld.param.u64 	%rd1, [default_function_kernel_2_param_0];
	ld.param.u64 	%rd2, [default_function_kernel_2_param_1];
	cvta.to.global.u64 	%rd3, %rd2;
	mov.u32 	%r1, %ctaid.x;
	mul.wide.u32 	%rd4, %r1, 4;
	add.s64 	%rd5, %rd3, %rd4;
	ld.global.nc.f32 	%f1, [%rd5];
	abs.f32 	%f6, %f1;
	mov.f32 	%f7, 0f3F800000;
	sub.f32 	%f8, %f7, %f6;
	rcp.approx.ftz.f32 	%f9, %f8;
	add.f32 	%f10, %f9, %f9;
	mul.f32 	%f11, %f6, %f10;
	setp.gt.f32 	%p1, %f6, 0f7E800000;
	selp.f32 	%f2, 0fC0000000, %f11, %p1;
	add.rz.f32 	%f12, %f2, %f7;
	mov.b32 	%r3, %f12;
	add.s32 	%r4, %r3, -1061158912;
	and.b32  	%r5, %r4, -8388608;
	mov.b32 	%r2, %f2;
	sub.s32 	%r6, %r2, %r5;
	mov.b32 	%f13, %r6;
	sub.s32 	%r7, 1082130432, %r5;
	mov.b32 	%f14, %r7;
	fma.rn.f32 	%f15, %f14, 0f3E800000, 0fBF800000;
	add.f32 	%f16, %f15, %f13;
	cvt.rn.f32.s32 	%f17, %r5;
	mul.f32 	%f18, %f17, 0f34000000;
	fma.rn.f32 	%f19, %f16, 0fBD39BF78, 0f3DD80012;
	fma.rn.f32 	%f20, %f19, %f16, 0fBE0778E0;
	fma.rn.f32 	%f21, %f20, %f16, 0f3E146475;
	fma.rn.f32 	%f22, %f21, %f16, 0fBE2A68DD;
	fma.rn.f32 	%f23, %f22, %f16, 0f3E4CAF9E;
	fma.rn.f32 	%f24, %f23, %f16, 0fBE800042;
	fma.rn.f32 	%f25, %f24, %f16, 0f3EAAAAE6;
	fma.rn.f32 	%f26, %f25, %f16, 0fBF000000;
	mul.f32 	%f27, %f16, %f26;
	fma.rn.f32 	%f28, %f27, %f16, %f16;
	fma.rn.f32 	%f56, %f18, 0f3F317218, %f28;
	setp.lt.u32 	%p2, %r2, 2139095040;
	@%p2 bra 	$L__BB1_2;
	setp.gt.s32 	%p3, %r2, -1082130432;
	fma.rn.f32 	%f29, %f2, 0f7F800000, 0f7F800000;
	selp.f32 	%f30, %f29, %f56, %p3;
	setp.eq.f32 	%p4, %f2, 0f00000000;
	selp.f32 	%f56, 0f80000000, %f30, %p4;
$L__BB1_2:
	cvta.to.global.u64 	%rd6, %rd1;
	mov.f32 	%f31, 0f3F000000;
	copysign.f32 	%f32, %f1, %f31;
	mul.f32 	%f33, %f32, %f56;
	sub.f32 	%f34, %f1, %f33;
	abs.f32 	%f35, %f34;
	fma.rn.f32 	%f36, %f35, 0fBF000000, 0f3F000000;
	rsqrt.approx.ftz.f32 	%f37, %f36;
	mul.f32 	%f38, %f37, %f36;
	mul.f32 	%f39, %f37, 0fBF000000;
	fma.rn.f32 	%f40, %f38, %f39, 0f3F000000;
	fma.rn.f32 	%f41, %f38, %f40, %f38;
	setp.eq.f32 	%p5, %f35, 0f3F800000;
	selp.f32 	%f42, 0f00000000, %f41, %p5;
	setp.gt.f32 	%p6, %f35, 0f3F0F5C29;
	selp.f32 	%f43, %f42, %f35, %p6;
	mul.f32 	%f44, %f43, %f43;
	fma.rn.f32 	%f45, %f44, 0f3D4DD2F7, 0f3C99CA97;
	fma.rn.f32 	%f46, %f45, %f44, 0f3D3F90E8;
	fma.rn.f32 	%f47, %f46, %f44, 0f3D993CCF;
	fma.rn.f32 	%f48, %f47, %f44, 0f3E2AAC04;
	mul.f32 	%f49, %f44, %f48;
	fma.rn.f32 	%f50, %f49, %f43, %f43;
	mul.f32 	%f51, %f50, 0fC0000000;
	fma.rn.f32 	%f52, 0f3F6EE581, 0f3FD774EB, %f51;
	selp.f32 	%f53, %f52, %f50, %p6;
	setp.num.f32 	%p7, %f53, %f53;
	copysign.f32 	%f54, %f34, %f53;
	selp.f32 	%f55, %f54, %f53, %p7;
	add.s64 	%rd8, %rd6, %rd4;
	st.global.f32 	[%rd8], %f55;
	ret;

}
	// .globl	default_function_kernel
.visible .entry default_function_kernel(
	.param .u64 .ptr .align 1 default_function_kernel_param_0,
	.param .u64 .ptr .align 1 default_function_kernel_param_1
)
.maxntid 2
{
	.reg .b32 	%r<5>;
	.reg .b32 	%f<5>;
	.reg .b64 	%rd<8>;

	ld.param.u64 	%rd1, [default_function_kernel_param_0];
	ld.param.u64 	%rd2, [default_function_kernel_param_1];
	cvta.to.global.u64 	%rd3, %rd1;
	cvta.to.global.u64 	%rd4, %rd2;
	mov.u32 	%r1, %ctaid.x;
	shl.b32 	%r2, %r1, 1;
	mov.u32 	%r3, %tid.x;
	or.b32  	%r4, %r2, %r3;
	mul.wide.u32 	%rd5, %r4, 4;
	add.s64 	%rd6, %rd4, %rd5;
	ld.global.nc.f32 	%f1, [%rd6];
	sin.approx.f32 	%f2, %f1;
	div.rn.f32 	%f3, %f1, %f2;
	abs.f32 	%f4, %f3;
	add.s64 	%rd7, %rd3, %rd5;
	st.global.f32 	[%rd7], %f4;
	ret;

}


// ===== COMPILED SASS (sm_100) =====

	.target	sm_100

	.elftype	@"ET_EXEC"


//--------------------- .note.nv.tkinfo           --------------------------
	.section	.note.nv.tkinfo,"",@"SHT_NOTE"
	.sectionflags	@"SHF_NOTE_NV_TKINFO"
	.tkinfo
        /*0018*/ 	.word	0x00000002
        /*0030*/ 	.string	""
        /*0030*/ 	.string	"ptxas"
        /*0030*/ 	.string	"Cuda compilation tools, release 13.0, V13.0.88"
        /*0030*/ 	.string	"Build cuda_13.0.r13.0/compiler.36424714_0"
        /*0030*/ 	.string	"-arch sm_100 -m 64 "



//--------------------- .note.nv.cuinfo           --------------------------
	.section	.note.nv.cuinfo,"",@"SHT_NOTE"
	.sectionflags	@"SHF_NOTE_NV_CUINFO"
        /*0018*/ 	.short	0x0002
        /*001a*/ 	.short	0x0064
        /*001c*/ 	.short	0x0082
	.zero		2


//--------------------- .nv.info                  --------------------------
	.section	.nv.info,"",@"SHT_CUDA_INFO"
	.align	4


	//----- nvinfo : EIATTR_REGCOUNT
	.align		4
        /*0000*/ 	.byte	0x04, 0x2f
        /*0002*/ 	.short	(.L_1 - .L_0)
	.align		4
.L_0:
        /*0004*/ 	.word	index@(default_function_kernel_1)
        /*0008*/ 	.word	0x0000000e


	//----- nvinfo : EIATTR_FRAME_SIZE
	.align		4
.L_1:
        /*000c*/ 	.byte	0x04, 0x11
        /*000e*/ 	.short	(.L_3 - .L_2)
	.align		4
.L_2:
        /*0010*/ 	.word	index@(default_function_kernel_1)
        /*0014*/ 	.word	0x00000000


	//----- nvinfo : EIATTR_REGCOUNT
	.align		4
.L_3:
        /*0018*/ 	.byte	0x04, 0x2f
        /*001a*/ 	.short	(.L_5 - .L_4)
	.align		4
.L_4:
        /*001c*/ 	.word	index@(default_function_kernel_2)
        /*0020*/ 	.word	0x0000000b


	//----- nvinfo : EIATTR_FRAME_SIZE
	.align		4
.L_5:
        /*0024*/ 	.byte	0x04, 0x11
        /*0026*/ 	.short	(.L_7 - .L_6)
	.align		4
.L_6:
        /*0028*/ 	.word	index@(default_function_kernel_2)
        /*002c*/ 	.word	0x00000000


	//----- nvinfo : EIATTR_REGCOUNT
	.align		4
.L_7:
        /*0030*/ 	.byte	0x04, 0x2f
        /*0032*/ 	.short	(.L_9 - .L_8)
	.align		4
.L_8:
        /*0034*/ 	.word	index@(default_function_kernel)
        /*0038*/ 	.word	0x00000010


	//----- nvinfo : EIATTR_FRAME_SIZE
	.align		4
.L_9:
        /*003c*/ 	.byte	0x04, 0x11
        /*003e*/ 	.short	(.L_11 - .L_10)
	.align		4
.L_10:
        /*0040*/ 	.word	index@($__internal_0_$__cuda_sm3x_div_rn_noftz_f32_slowpath)
        /*0044*/ 	.word	0x00000000


	//----- nvinfo : EIATTR_FRAME_SIZE
	.align		4
.L_11:
        /*0048*/ 	.byte	0x04, 0x11
        /*004a*/ 	.short	(.L_13 - .L_12)
	.align		4
.L_12:
        /*004c*/ 	.word	index@(default_function_kernel)
        /*0050*/ 	.word	0x00000000


	//----- nvinfo : EIATTR_MIN_STACK_SIZE
	.align		4
.L_13:
        /*0054*/ 	.byte	0x04, 0x12
        /*0056*/ 	.short	(.L_15 - .L_14)
	.align		4
.L_14:
        /*0058*/ 	.word	index@(default_function_kernel)
        /*005c*/ 	.word	0x00000000


	//----- nvinfo : EIATTR_MIN_STACK_SIZE
	.align		4
.L_15:
        /*0060*/ 	.byte	0x04, 0x12
        /*0062*/ 	.short	(.L_17 - .L_16)
	.align		4
.L_16:
        /*0064*/ 	.word	index@(default_function_kernel_2)
        /*0068*/ 	.word	0x00000000


	//----- nvinfo : EIATTR_MIN_STACK_SIZE
	.align		4
.L_17:
        /*006c*/ 	.byte	0x04, 0x12
        /*006e*/ 	.short	(.L_19 - .L_18)
	.align		4
.L_18:
        /*0070*/ 	.word	index@(default_function_kernel_1)
        /*0074*/ 	.word	0x00000000
.L_19:


//--------------------- .nv.compat                --------------------------
	.section	.nv.compat,"",@"SHT_CUDA_COMPAT_INFO"
	.align	4
        /*0000*/ 	.byte	0x02, 0x09, 0x00, 0x00, 0x02, 0x02, 0x01, 0x00, 0x02, 0x05, 0x05, 0x00, 0x03, 0x07, 0x01, 0x01
        /*0010*/ 	.byte	0x02, 0x03, 0x00, 0x00, 0x02, 0x06, 0x01, 0x00, 0x04, 0x0b, 0x08, 0x00, 0x01, 0x00, 0x00, 0x00
        /*0020*/ 	.byte	0x00, 0x00, 0x00, 0x00


//--------------------- .nv.info.default_function_kernel --------------------------
	.section	.nv.info.default_function_kernel,"",@"SHT_CUDA_INFO"
	.sectionflags	@""
	.align	4


	//----- nvinfo : EIATTR_CUDA_API_VERSION
	.align		4
        /*0000*/ 	.byte	0x04, 0x37
        /*0002*/ 	.short	(.L_21 - .L_20)
.L_20:
        /*0004*/ 	.word	0x00000082


	//----- nvinfo : EIATTR_KPARAM_INFO
	.align		4
.L_21:
        /*0008*/ 	.byte	0x04, 0x17
        /*000a*/ 	.short	(.L_23 - .L_22)
.L_22:
        /*000c*/ 	.word	0x00000000
        /*0010*/ 	.short	0x0001
        /*0012*/ 	.short	0x0008
        /*0014*/ 	.byte	0x00, 0xf5, 0x21, 0x00


	//----- nvinfo : EIATTR_KPARAM_INFO
	.align		4
.L_23:
        /*0018*/ 	.byte	0x04, 0x17
        /*001a*/ 	.short	(.L_25 - .L_24)
.L_24:
        /*001c*/ 	.word	0x00000000
        /*0020*/ 	.short	0x0000
        /*0022*/ 	.short	0x0000
        /*0024*/ 	.byte	0x00, 0xf5, 0x21, 0x00


	//----- nvinfo : EIATTR_SPARSE_MMA_MASK
	.align		4
.L_25:
        /*0028*/ 	.byte	0x03, 0x50
        /*002a*/ 	.short	0x0000


	//----- nvinfo : EIATTR_MAXREG_COUNT
	.align		4
        /*002c*/ 	.byte	0x03, 0x1b
        /*002e*/ 	.short	0x00ff


	//----- nvinfo : EIATTR_MERCURY_ISA_VERSION
	.align		4
        /*0030*/ 	.byte	0x03, 0x5f
        /*0032*/ 	.short	0x0101


	//----- nvinfo : EIATTR_VRC_CTA_INIT_COUNT
	.align		4
        /*0034*/ 	.byte	0x02, 0x4a
	.zero		1
	.zero		1


	//----- nvinfo : EIATTR_EXIT_INSTR_OFFSETS
	.align		4
        /*0038*/ 	.byte	0x04, 0x1c
        /*003a*/ 	.short	(.L_27 - .L_26)


	//   ....[0]....
.L_26:
        /*003c*/ 	.word	0x000001c0


	//----- nvinfo : EIATTR_MAX_THREADS
	.align		4
.L_27:
        /*0040*/ 	.byte	0x04, 0x05
        /*0042*/ 	.short	(.L_29 - .L_28)
.L_28:
        /*0044*/ 	.word	0x00000002
        /*0048*/ 	.word	0x00000001
        /*004c*/ 	.word	0x00000001


	//----- nvinfo : EIATTR_CRS_STACK_SIZE
	.align		4
.L_29:
        /*0050*/ 	.byte	0x04, 0x1e
        /*0052*/ 	.short	(.L_31 - .L_30)
.L_30:
        /*0054*/ 	.word	0x00000000


	//----- nvinfo : EIATTR_CBANK_PARAM_SIZE
	.align		4
.L_31:
        /*0058*/ 	.byte	0x03, 0x19
        /*005a*/ 	.short	0x0010


	//----- nvinfo : EIATTR_PARAM_CBANK
	.align		4
        /*005c*/ 	.byte	0x04, 0x0a
        /*005e*/ 	.short	(.L_33 - .L_32)
	.align		4
.L_32:
        /*0060*/ 	.word	index@(.nv.constant0.default_function_kernel)
        /*0064*/ 	.short	0x0380
        /*0066*/ 	.short	0x0010


	//----- nvinfo : EIATTR_SW_WAR
	.align		4
.L_33:
        /*0068*/ 	.byte	0x04, 0x36
        /*006a*/ 	.short	(.L_35 - .L_34)
.L_34:
        /*006c*/ 	.word	0x00000008
.L_35:


//--------------------- .nv.info.default_function_kernel_2 --------------------------
	.section	.nv.info.default_function_kernel_2,"",@"SHT_CUDA_INFO"
	.sectionflags	@""
	.align	4


	//----- nvinfo : EIATTR_CUDA_API_VERSION
	.align		4
        /*0000*/ 	.byte	0x04, 0x37
        /*0002*/ 	.short	(.L_37 - .L_36)
.L_36:
        /*0004*/ 	.word	0x00000082


	//----- nvinfo : EIATTR_KPARAM_INFO
	.align		4
.L_37:
        /*0008*/ 	.byte	0x04, 0x17
        /*000a*/ 	.short	(.L_39 - .L_38)
.L_38:
        /*000c*/ 	.word	0x00000000
        /*0010*/ 	.short	0x0001
        /*0012*/ 	.short	0x0008
        /*0014*/ 	.byte	0x00, 0xf5, 0x21, 0x00


	//----- nvinfo : EIATTR_KPARAM_INFO
	.align		4
.L_39:
        /*0018*/ 	.byte	0x04, 0x17
        /*001a*/ 	.short	(.L_41 - .L_40)
.L_40:
        /*001c*/ 	.word	0x00000000
        /*0020*/ 	.short	0x0000
        /*0022*/ 	.short	0x0000
        /*0024*/ 	.byte	0x00, 0xf5, 0x21, 0x00


	//----- nvinfo : EIATTR_SPARSE_MMA_MASK
	.align		4
.L_41:
        /*0028*/ 	.byte	0x03, 0x50
        /*002a*/ 	.short	0x0000


	//----- nvinfo : EIATTR_MAXREG_COUNT
	.align		4
        /*002c*/ 	.byte	0x03, 0x1b
        /*002e*/ 	.short	0x00ff


	//----- nvinfo : EIATTR_MERCURY_ISA_VERSION
	.align		4
        /*0030*/ 	.byte	0x03, 0x5f
        /*0032*/ 	.short	0x0101


	//----- nvinfo : EIATTR_VRC_CTA_INIT_COUNT
	.align		4
        /*0034*/ 	.byte	0x02, 0x4a
	.zero		1
	.zero		1


	//----- nvinfo : EIATTR_EXIT_INSTR_OFFSETS
	.align		4
        /*0038*/ 	.byte	0x04, 0x1c
        /*003a*/ 	.short	(.L_43 - .L_42)


	//   ....[0]....
.L_42:
        /*003c*/ 	.word	0x00000460


	//----- nvinfo : EIATTR_CBANK_PARAM_SIZE
	.align		4
.L_43:
        /*0040*/ 	.byte	0x03, 0x19
        /*0042*/ 	.short	0x0010


	//----- nvinfo : EIATTR_PARAM_CBANK
	.align		4
        /*0044*/ 	.byte	0x04, 0x0a
        /*0046*/ 	.short	(.L_45 - .L_44)
	.align		4
.L_44:
        /*0048*/ 	.word	index@(.nv.constant0.default_function_kernel_2)
        /*004c*/ 	.short	0x0380
        /*004e*/ 	.short	0x0010


	//----- nvinfo : EIATTR_SW_WAR
	.align		4
.L_45:
        /*0050*/ 	.byte	0x04, 0x36
        /*0052*/ 	.short	(.L_47 - .L_46)
.L_46:
        /*0054*/ 	.word	0x00000008
.L_47:


//--------------------- .nv.info.default_function_kernel_1 --------------------------
	.section	.nv.info.default_function_kernel_1,"",@"SHT_CUDA_INFO"
	.sectionflags	@""
	.align	4


	//----- nvinfo : EIATTR_CUDA_API_VERSION
	.align		4
        /*0000*/ 	.byte	0x04, 0x37
        /*0002*/ 	.short	(.L_49 - .L_48)
.L_48:
        /*0004*/ 	.word	0x00000082


	//----- nvinfo : EIATTR_KPARAM_INFO
	.align		4
.L_49:
        /*0008*/ 	.byte	0x04, 0x17
        /*000a*/ 	.short	(.L_51 - .L_50)
.L_50:
        /*000c*/ 	.word	0x00000000
        /*0010*/ 	.short	0x0001
        /*0012*/ 	.short	0x0008
        /*0014*/ 	.byte	0x00, 0xf5, 0x21, 0x00


	//----- nvinfo : EIATTR_KPARAM_INFO
	.align		4
.L_51:
        /*0018*/ 	.byte	0x04, 0x17
        /*001a*/ 	.short	(.L_53 - .L_52)
.L_52:
        /*001c*/ 	.word	0x00000000
        /*0020*/ 	.short	0x0000
        /*0022*/ 	.short	0x0000
        /*0024*/ 	.byte	0x00, 0xf5, 0x21, 0x00


	//----- nvinfo : EIATTR_SPARSE_MMA_MASK
	.align		4
.L_53:
        /*0028*/ 	.byte	0x03, 0x50
        /*002a*/ 	.short	0x0000


	//----- nvinfo : EIATTR_MAXREG_COUNT
	.align		4
        /*002c*/ 	.byte	0x03, 0x1b
        /*002e*/ 	.short	0x00ff


	//----- nvinfo : EIATTR_MERCURY_ISA_VERSION
	.align		4
        /*0030*/ 	.byte	0x03, 0x5f
        /*0032*/ 	.short	0x0101


	//----- nvinfo : EIATTR_VRC_CTA_INIT_COUNT
	.align		4
        /*0034*/ 	.byte	0x02, 0x4a
	.zero		1
	.zero		1


	//----- nvinfo : EIATTR_EXIT_INSTR_OFFSETS
	.align		4
        /*0038*/ 	.byte	0x04, 0x1c
        /*003a*/ 	.short	(.L_55 - .L_54)


	//   ....[0]....
.L_54:
        /*003c*/ 	.word	0x00000070


	//   ....[1]....
        /*0040*/ 	.word	0x00000580


	//----- nvinfo : EIATTR_MAX_THREADS
	.align		4
.L_55:
        /*0044*/ 	.byte	0x04, 0x05
        /*0046*/ 	.short	(.L_57 - .L_56)
.L_56:
        /*0048*/ 	.word	0x00000020
        /*004c*/ 	.word	0x00000001
        /*0050*/ 	.word	0x00000001


	//----- nvinfo : EIATTR_CBANK_PARAM_SIZE
	.align		4
.L_57:
        /*0054*/ 	.byte	0x03, 0x19
        /*0056*/ 	.short	0x0010


	//----- nvinfo : EIATTR_PARAM_CBANK
	.align		4
        /*0058*/ 	.byte	0x04, 0x0a
        /*005a*/ 	.short	(.L_59 - .L_58)
	.align		4
.L_58:
        /*005c*/ 	.word	index@(.nv.constant0.default_function_kernel_1)
        /*0060*/ 	.short	0x0380
        /*0062*/ 	.short	0x0010


	//----- nvinfo : EIATTR_SW_WAR
	.align		4
.L_59:
        /*0064*/ 	.byte	0x04, 0x36
        /*0066*/ 	.short	(.L_61 - .L_60)
.L_60:
        /*0068*/ 	.word	0x00000008
.L_61:


//--------------------- .nv.callgraph             --------------------------
	.section	.nv.callgraph,"",@"SHT_CUDA_CALLGRAPH"
	.align	4
	.sectionentsize	8
	.align		4
        /*0000*/ 	.word	0x00000000
	.align		4
        /*0004*/ 	.word	0xffffffff
	.align		4
        /*0008*/ 	.word	0x00000000
	.align		4
        /*000c*/ 	.word	0xfffffffe
	.align		4
        /*0010*/ 	.word	0x00000000
	.align		4
        /*0014*/ 	.word	0xfffffffd
	.align		4
        /*0018*/ 	.word	0x00000000
	.align		4
        /*001c*/ 	.word	0xfffffffc


//--------------------- .text.default_function_kernel --------------------------
	.section	.text.default_function_kernel,"ax",@progbits
	.align	128
        .global         default_function_kernel
        .type           default_function_kernel,@function
        .size           default_function_kernel,(.L_x_16 - default_function_kernel)
        .other          default_function_kernel,@"STO_CUDA_ENTRY STV_DEFAULT"
default_function_kernel:
.text.default_function_kernel:
[----:B------:R-:W-:Y:S01]  /*0000*/  LDC R1, c[0x0][0x37c] ;  /* 0x0000df00ff017b82 */ /* 0x000fe20000000800 */
[----:B------:R-:W0:Y:S07]  /*0010*/  S2R R2, SR_TID.X ;  /* 0x0000000000027919 */ /* 0x000e2e0000002100 */
[----:B------:R-:W1:Y:S01]  /*0020*/  S2UR UR4, SR_CTAID.X ;  /* 0x00000000000479c3 */ /* 0x000e620000002500 */
[----:B------:R-:W2:Y:S07]  /*0030*/  LDCU.64 UR6, c[0x0][0x358] ;  /* 0x00006b00ff0677ac */ /* 0x000eae0008000a00 */
[----:B------:R-:W3:Y:S01]  /*0040*/  LDC.64 R4, c[0x0][0x388] ;  /* 0x0000e200ff047b82 */ /* 0x000ee20000000a00 */
[----:B-1----:R-:W-:-:S06]  /*0050*/  USHF.L.U32 UR4, UR4, 0x1, URZ ;  /* 0x0000000104047899 */ /* 0x002fcc00080006ff */
[----:B0-----:R-:W-:-:S05]  /*0060*/  LOP3.LUT R2, R2, UR4, RZ, 0xfc, !PT ;  /* 0x0000000402027c12 */ /* 0x001fca000f8efcff */
[----:B---3--:R-:W-:-:S05]  /*0070*/  IMAD.WIDE.U32 R4, R2, 0x4, R4 ;  /* 0x0000000402047825 */ /* 0x008fca00078e0004 */
[----:B--2---:R-:W2:Y:S01]  /*0080*/  LDG.E.CONSTANT R0, desc[UR6][R4.64] ;  /* 0x0000000604007981 */ /* 0x004ea2000c1e9900 */
[----:B------:R-:W-:Y:S01]  /*0090*/  BSSY.RECONVERGENT B0, `(.L_x_0) ;  /* 0x000000e000007945 */ /* 0x000fe20003800200 */
[----:B--2---:R-:W-:-:S06]  /*00a0*/  FMUL.RZ R3, R0, 0.15915493667125701904 ;  /* 0x3e22f98300037820 */ /* 0x004fcc000040c000 */
[----:B------:R-:W0:Y:S08]  /*00b0*/  MUFU.SIN R3, R3 ;  /* 0x0000000300037308 */ /* 0x000e300000000400 */
[----:B0-----:R-:W0:Y:S08]  /*00c0*/  MUFU.RCP R6, R3 ;  /* 0x0000000300067308 */ /* 0x001e300000001000 */
[----:B------:R-:W1:Y:S01]  /*00d0*/  FCHK P0, R0, R3 ;  /* 0x0000000300007302 */ /* 0x000e620000000000 */
[----:B0-----:R-:W-:-:S04]  /*00e0*/  FFMA R7, -R3, R6, 1 ;  /* 0x3f80000003077423 */ /* 0x001fc80000000106 */
[----:B------:R-:W-:-:S04]  /*00f0*/  FFMA R7, R6, R7, R6 ;  /* 0x0000000706077223 */ /* 0x000fc80000000006 */
[----:B------:R-:W-:-:S04]  /*0100*/  FFMA R6, R0, R7, RZ ;  /* 0x0000000700067223 */ /* 0x000fc800000000ff */
[----:B------:R-:W-:-:S04]  /*0110*/  FFMA R8, -R3, R6, R0 ;  /* 0x0000000603087223 */ /* 0x000fc80000000100 */
[----:B------:R-:W-:Y:S01]  /*0120*/  FFMA R6, R7, R8, R6 ;  /* 0x0000000807067223 */ /* 0x000fe20000000006 */
[----:B-1----:R-:W-:Y:S06]  /*0130*/  @!P0 BRA `(.L_x_1) ;  /* 0x00000000000c8947 */ /* 0x002fec0003800000 */
[----:B------:R-:W-:-:S07]  /*0140*/  MOV R11, 0x160 ;  /* 0x00000160000b7802 */ /* 0x000fce0000000f00 */
[----:B------:R-:W-:Y:S05]  /*0150*/  CALL.REL.NOINC `($__internal_0_$__cuda_sm3x_div_rn_noftz_f32_slowpath) ;  /* 0x00000000001c7944 */ /* 0x000fea0003c00000 */
[----:B------:R-:W-:-:S07]  /*0160*/  IMAD.MOV.U32 R6, RZ, RZ, R3 ;  /* 0x000000ffff067224 */ /* 0x000fce00078e0003 */
.L_x_1:
[----:B------:R-:W-:Y:S05]  /*0170*/  BSYNC.RECONVERGENT B0 ;  /* 0x0000000000007941 */ /* 0x000fea0003800200 */
.L_x_0:
[----:B------:R-:W0:Y:S01]  /*0180*/  LDC.64 R4, c[0x0][0x380] ;  /* 0x0000e000ff047b82 */ /* 0x000e220000000a00 */
[----:B------:R-:W-:Y:S01]  /*0190*/  FADD R7, |R6|, -RZ ;  /* 0x800000ff06077221 */ /* 0x000fe20000000200 */
[----:B0-----:R-:W-:-:S05]  /*01a0*/  IMAD.WIDE.U32 R2, R2, 0x4, R4 ;  /* 0x0000000402027825 */ /* 0x001fca00078e0004 */
[----:B------:R-:W-:Y:S01]  /*01b0*/  STG.E desc[UR6][R2.64], R7 ;  /* 0x0000000702007986 */ /* 0x000fe2000c101906 */
[----:B------:R-:W-:Y:S05]  /*01c0*/  EXIT ;  /* 0x000000000000794d */ /* 0x000fea0003800000 */
        .weak           $__internal_0_$__cuda_sm3x_div_rn_noftz_f32_slowpath
        .type           $__internal_0_$__cuda_sm3x_div_rn_noftz_f32_slowpath,@function
        .size           $__internal_0_$__cuda_sm3x_div_rn_noftz_f32_slowpath,(.L_x_16 - $__internal_0_$__cuda_sm3x_div_rn_noftz_f32_slowpath)
$__internal_0_$__cuda_sm3x_div_rn_noftz_f32_slowpath:
[--C-:B------:R-:W-:Y:S01]  /*01d0*/  SHF.R.U32.HI R5, RZ, 0x17, R3.reuse ;  /* 0x00000017ff057819 */ /* 0x100fe20000011603 */
[----:B------:R-:W-:Y:S01]  /*01e0*/  BSSY.RECONVERGENT B1, `(.L_x_2) ;  /* 0x0000064000017945 */ /* 0x000fe20003800200 */
[--C-:B------:R-:W-:Y:S01]  /*01f0*/  SHF.R.U32.HI R4, RZ, 0x17, R0.reuse ;  /* 0x00000017ff047819 */ /* 0x100fe20000011600 */
[----:B------:R-:W-:Y:S01]  /*0200*/  IMAD.MOV.U32 R6, RZ, RZ, R0 ;  /* 0x000000ffff067224 */ /* 0x000fe200078e0000 */
[----:B------:R-:W-:Y:S01]  /*0210*/  LOP3.LUT R5, R5, 0xff, RZ, 0xc0, !PT ;  /* 0x000000ff05057812 */ /* 0x000fe200078ec0ff */
[----:B------:R-:W-:Y:S01]  /*0220*/  IMAD.MOV.U32 R7, RZ, RZ, R3 ;  /* 0x000000ffff077224 */ /* 0x000fe200078e0003 */
[----:B------:R-:W-:-:S03]  /*0230*/  LOP3.LUT R4, R4, 0xff, RZ, 0xc0, !PT ;  /* 0x000000ff04047812 */ /* 0x000fc600078ec0ff */
[----:B------:R-:W-:Y:S02]  /*0240*/  VIADD R10, R5, 0xffffffff ;  /* 0xffffffff050a7836 */ /* 0x000fe40000000000 */
[----:B------:R-:W-:-:S03]  /*0250*/  VIADD R9, R4, 0xffffffff ;  /* 0xffffffff04097836 */ /* 0x000fc60000000000 */
[----:B------:R-:W-:-:S04]  /*0260*/  ISETP.GT.U32.AND P0, PT, R10, 0xfd, PT ;  /* 0x000000fd0a00780c */ /* 0x000fc80003f04070 */
[----:B------:R-:W-:-:S13]  /*0270*/  ISETP.GT.U32.OR P0, PT, R9, 0xfd, P0 ;  /* 0x000000fd0900780c */ /* 0x000fda0000704470 */
[----:B------:R-:W-:Y:S01]  /*0280*/  @!P0 IMAD.MOV.U32 R8, RZ, RZ, RZ ;  /* 0x000000ffff088224 */ /* 0x000fe200078e00ff */
[----:B------:R-:W-:Y:S06]  /*0290*/  @!P0 BRA `(.L_x_3) ;  /* 0x00000000005c8947 */ /* 0x000fec0003800000 */
[----:B------:R-:W-:Y:S02]  /*02a0*/  FSETP.GTU.FTZ.AND P0, PT, |R0|, +INF , PT ;  /* 0x7f8000000000780b */ /* 0x000fe40003f1c200 */
[----:B------:R-:W-:-:S04]  /*02b0*/  FSETP.GTU.FTZ.AND P1, PT, |R3|, +INF , PT ;  /* 0x7f8000000300780b */ /* 0x000fc80003f3c200 */
[----:B------:R-:W-:-:S13]  /*02c0*/  PLOP3.LUT P0, PT, P0, P1, PT, 0xf8, 0x8f ;  /* 0x00000000008f781c */ /* 0x000fda0000703f70 */
[----:B------:R-:W-:Y:S05]  /*02d0*/  @P0 BRA `(.L_x_4) ;  /* 0x00000004004c0947 */ /* 0x000fea0003800000 */
[----:B------:R-:W-:-:S13]  /*02e0*/  LOP3.LUT P0, RZ, R7, 0x7fffffff, R6, 0xc8, !PT ;  /* 0x7fffffff07ff7812 */ /* 0x000fda000780c806 */
[----:B------:R-:W-:Y:S05]  /*02f0*/  @!P0 BRA `(.L_x_5) ;  /* 0x00000004003c8947 */ /* 0x000fea0003800000 */
[C---:B------:R-:W-:Y:S02]  /*0300*/  FSETP.NEU.FTZ.AND P2, PT, |R0|.reuse, +INF , PT ;  /* 0x7f8000000000780b */ /* 0x040fe40003f5d200 */
[----:B------:R-:W-:Y:S02]  /*0310*/  FSETP.NEU.FTZ.AND P1, PT, |R3|, +INF , PT ;  /* 0x7f8000000300780b */ /* 0x000fe40003f3d200 */
[----:B------:R-:W-:-:S11]  /*0320*/  FSETP.NEU.FTZ.AND P0, PT, |R0|, +INF , PT ;  /* 0x7f8000000000780b */ /* 0x000fd60003f1d200 */
[----:B------:R-:W-:Y:S05]  /*0330*/  @!P1 BRA !P2, `(.L_x_5) ;  /* 0x00000004002c9947 */ /* 0x000fea0005000000 */
[----:B------:R-:W-:-:S04]  /*0340*/  LOP3.LUT P2, RZ, R6, 0x7fffffff, RZ, 0xc0, !PT ;  /* 0x7fffffff06ff7812 */ /* 0x000fc8000784c0ff */
[----:B------:R-:W-:-:S13]  /*0350*/  PLOP3.LUT P1, PT, P1, P2, PT, 0x2f, 0xf2 ;  /* 0x0000000000f2781c */ /* 0x000fda0000f24577 */
[----:B------:R-:W-:Y:S05]  /*0360*/  @P1 BRA `(.L_x_6) ;  /* 0x0000000400181947 */ /* 0x000fea0003800000 */
[----:B------:R-:W-:-:S04]  /*0370*/  LOP3.LUT P1, RZ, R7, 0x7fffffff, RZ, 0xc0, !PT ;  /* 0x7fffffff07ff7812 */ /* 0x000fc8000782c0ff */
[----:B------:R-:W-:-:S13]  /*0380*/  PLOP3.LUT P0, PT, P0, P1, PT, 0x2f, 0xf2 ;  /* 0x0000000000f2781c */ /* 0x000fda0000702577 */
[----:B------:R-:W-:Y:S05]  /*0390*/  @P0 BRA `(.L_x_7) ;  /* 0x0000000400000947 */ /* 0x000fea0003800000 */
[----:B------:R-:W-:Y:S02]  /*03a0*/  ISETP.GE.AND P0, PT, R9, RZ, PT ;  /* 0x000000ff0900720c */ /* 0x000fe40003f06270 */
[----:B------:R-:W-:-:S11]  /*03b0*/  ISETP.GE.AND P1, PT, R10, RZ, PT ;  /* 0x000000ff0a00720c */ /* 0x000fd60003f26270 */
[----:B------:R-:W-:Y:S02]  /*03c0*/  @P0 IMAD.MOV.U32 R8, RZ, RZ, RZ ;  /* 0x000000ffff080224 */ /* 0x000fe400078e00ff */
[----:B------:R-:W-:Y:S01]  /*03d0*/  @!P0 FFMA R6, R0, 1.84467440737095516160e+19, RZ ;  /* 0x5f80000000068823 */ /* 0x000fe200000000ff */
[----:B------:R-:W-:Y:S02]  /*03e0*/  @!P0 IMAD.MOV.U32 R8, RZ, RZ, -0x40 ;  /* 0xffffffc0ff088424 */ /* 0x000fe400078e00ff */
[----:B------:R-:W-:Y:S02]  /*03f0*/  @!P1 FFMA R7, R3, 1.84467440737095516160e+19, RZ ;  /* 0x5f80000003079823 */ /* 0x000fe400000000ff */
[----:B------:R-:W-:-:S07]  /*0400*/  @!P1 VIADD R8, R8, 0x40 ;  /* 0x0000004008089836 */ /* 0x000fce0000000000 */
.L_x_3:
[----:B------:R-:W-:Y:S01]  /*0410*/  LEA R0, R5, 0xc0800000, 0x17 ;  /* 0xc080000005007811 */ /* 0x000fe200078eb8ff */
[----:B------:R-:W-:Y:S01]  /*0420*/  VIADD R4, R4, 0xffffff81 ;  /* 0xffffff8104047836 */ /* 0x000fe20000000000 */
[----:B------:R-:W-:Y:S03]  /*0430*/  BSSY.RECONVERGENT B2, `(.L_x_8) ;  /* 0x0000035000027945 */ /* 0x000fe60003800200 */
[----:B------:R-:W-:Y:S01]  /*0440*/  IMAD.IADD R7, R7, 0x1, -R0 ;  /* 0x0000000107077824 */ /* 0x000fe200078e0a00 */
[C---:B------:R-:W-:Y:S01]  /*0450*/  IADD3 R5, PT, PT, R4.reuse, 0x7f, -R5 ;  /* 0x0000007f04057810 */ /* 0x040fe20007ffe805 */
[----:B------:R-:W-:Y:S02]  /*0460*/  IMAD R0, R4, -0x800000, R6 ;  /* 0xff80000004007824 */ /* 0x000fe400078e0206 */
[----:B------:R-:W0:Y:S01]  /*0470*/  MUFU.RCP R3, R7 ;  /* 0x0000000700037308 */ /* 0x000e220000001000 */
[----:B------:R-:W-:Y:S01]  /*0480*/  FADD.FTZ R9, -R7, -RZ ;  /* 0x800000ff07097221 */ /* 0x000fe20000010100 */
[----:B------:R-:W-:-:S03]  /*0490*/  IMAD.IADD R5, R5, 0x1, R8 ;  /* 0x0000000105057824 */ /* 0x000fc600078e0208 */
[----:B0-----:R-:W-:-:S04]  /*04a0*/  FFMA R10, R3, R9, 1 ;  /* 0x3f800000030a7423 */ /* 0x001fc80000000009 */
[----:B------:R-:W-:-:S04]  /*04b0*/  FFMA R10, R3, R10, R3 ;  /* 0x0000000a030a7223 */ /* 0x000fc80000000003 */
[----:B------:R-:W-:-:S04]  /*04c0*/  FFMA R3, R0, R10, RZ ;  /* 0x0000000a00037223 */ /* 0x000fc800000000ff */
[----:B------:R-:W-:-:S04]  /*04d0*/  FFMA R6, R9, R3, R0 ;  /* 0x0000000309067223 */ /* 0x000fc80000000000 */
[----:B------:R-:W-:-:S04]  /*04e0*/  FFMA R13, R10, R6, R3 ;  /* 0x000000060a0d7223 */ /* 0x000fc80000000003 */
[----:B------:R-:W-:-:S04]  /*04f0*/  FFMA R6, R9, R13, R0 ;  /* 0x0000000d09067223 */ /* 0x000fc80000000000 */
[----:B------:R-:W-:-:S05]  /*0500*/  FFMA R3, R10, R6, R13 ;  /* 0x000000060a037223 */ /* 0x000fca000000000d */
[----:B------:R-:W-:-:S04]  /*0510*/  SHF.R.U32.HI R0, RZ, 0x17, R3 ;  /* 0x00000017ff007819 */ /* 0x000fc80000011603 */
[----:B------:R-:W-:-:S05]  /*0520*/  LOP3.LUT R0, R0, 0xff, RZ, 0xc0, !PT ;  /* 0x000000ff00007812 */ /* 0x000fca00078ec0ff */
[----:B------:R-:W-:-:S04]  /*0530*/  IMAD.IADD R8, R0, 0x1, R5 ;  /* 0x0000000100087824 */ /* 0x000fc800078e0205 */
[----:B------:R-:W-:-:S05]  /*0540*/  VIADD R0, R8, 0xffffffff ;  /* 0xffffffff08007836 */ /* 0x000fca0000000000 */
[----:B------:R-:W-:-:S13]  /*0550*/  ISETP.GE.U32.AND P0, PT, R0, 0xfe, PT ;  /* 0x000000fe0000780c */ /* 0x000fda0003f06070 */
[----:B------:R-:W-:Y:S05]  /*0560*/  @!P0 BRA `(.L_x_9) ;  /* 0x0000000000808947 */ /* 0x000fea0003800000 */
[----:B------:R-:W-:-:S13]  /*0570*/  ISETP.GT.AND P0, PT, R8, 0xfe, PT ;  /* 0x000000fe0800780c */ /* 0x000fda0003f04270 */
[----:B------:R-:W-:Y:S05]  /*0580*/  @P0 BRA `(.L_x_10) ;  /* 0x00000000006c0947 */ /* 0x000fea0003800000 */
[----:B------:R-:W-:-:S13]  /*0590*/  ISETP.GE.AND P0, PT, R8, 0x1, PT ;  /* 0x000000010800780c */ /* 0x000fda0003f06270 */
[----:B------:R-:W-:Y:S05]  /*05a0*/  @P0 BRA `(.L_x_11) ;  /* 0x0000000000740947 */ /* 0x000fea0003800000 */
[----:B------:R-:W-:Y:S02]  /*05b0*/  ISETP.GE.AND P0, PT, R8, -0x18, PT ;  /* 0xffffffe80800780c */ /* 0x000fe40003f06270 */
[----:B------:R-:W-:-:S11]  /*05c0*/  LOP3.LUT R3, R3, 0x80000000, RZ, 0xc0, !PT ;  /* 0x8000000003037812 */ /* 0x000fd600078ec0ff */
[----:B------:R-:W-:Y:S05]  /*05d0*/  @!P0 BRA `(.L_x_11) ;  /* 0x0000000000688947 */ /* 0x000fea0003800000 */
[-CC-:B------:R-:W-:Y:S01]  /*05e0*/  FFMA.RZ R0, R10, R6.reuse, R13.reuse ;  /* 0x000000060a007223 */ /* 0x180fe2000000c00d */
[----:B------:R-:W-:Y:S02]  /*05f0*/  VIADD R7, R8, 0x20 ;  /* 0x0000002008077836 */ /* 0x000fe40000000000 */
[-CC-:B------:R-:W-:Y:S01]  /*0600*/  FFMA.RM R5, R10, R6.reuse, R13.reuse ;  /* 0x000000060a057223 */ /* 0x180fe2000000400d */
[----:B------:R-:W-:Y:S02]  /*0610*/  ISETP.NE.AND P2, PT, R8, RZ, PT ;  /* 0x000000ff0800720c */ /* 0x000fe40003f45270 */
[----:B------:R-:W-:Y:S01]  /*0620*/  LOP3.LUT R4, R0, 0x7fffff, RZ, 0xc0, !PT ;  /* 0x007fffff00047812 */ /* 0x000fe200078ec0ff */
[----:B------:R-:W-:Y:S01]  /*0630*/  FFMA.RP R0, R10, R6, R13 ;  /* 0x000000060a007223 */ /* 0x000fe2000000800d */
[----:B------:R-:W-:Y:S01]  /*0640*/  IMAD.MOV R6, RZ, RZ, -R8 ;  /* 0x000000ffff067224 */ /* 0x000fe200078e0a08 */
[----:B------:R-:W-:Y:S02]  /*0650*/  ISETP.NE.AND P1, PT, R8, RZ, PT ;  /* 0x000000ff0800720c */ /* 0x000fe40003f25270 */
[----:B------:R-:W-:-:S02]  /*0660*/  LOP3.LUT R4, R4, 0x800000, RZ, 0xfc, !PT ;  /* 0x0080000004047812 */ /* 0x000fc400078efcff */
[----:B------:R-:W-:Y:S02]  /*0670*/  FSETP.NEU.FTZ.AND P0, PT, R0, R5, PT ;  /* 0x000000050000720b */ /* 0x000fe40003f1d000 */
[----:B------:R-:W-:Y:S02]  /*0680*/  SHF.L.U32 R7, R4, R7, RZ ;  /* 0x0000000704077219 */ /* 0x000fe400000006ff */
[----:B------:R-:W-:Y:S02]  /*0690*/  SEL R5, R6, RZ, P2 ;  /* 0x000000ff06057207 */ /* 0x000fe40001000000 */
[----:B------:R-:W-:Y:S02]  /*06a0*/  ISETP.NE.AND P1, PT, R7, RZ, P1 ;  /* 0x000000ff0700720c */ /* 0x000fe40000f25270 */
[----:B------:R-:W-:Y:S02]  /*06b0*/  SHF.R.U32.HI R5, RZ, R5, R4 ;  /* 0x00000005ff057219 */ /* 0x000fe40000011604 */
[----:B------:R-:W-:-:S02]  /*06c0*/  PLOP3.LUT P0, PT, P0, P1, PT, 0xf8, 0x8f ;  /* 0x00000000008f781c */ /* 0x000fc40000703f70 */
[----:B------:R-:W-:Y:S02]  /*06d0*/  SHF.R.U32.HI R7, RZ, 0x1, R5 ;  /* 0x00000001ff077819 */ /* 0x000fe40000011605 */
[----:B------:R-:W-:-:S04]  /*06e0*/  SEL R0, RZ, 0x1, !P0 ;  /* 0x00000001ff007807 */ /* 0x000fc80004000000 */
[----:B------:R-:W-:-:S04]  /*06f0*/  LOP3.LUT R0, R0, 0x1, R7, 0xf8, !PT ;  /* 0x0000000100007812 */ /* 0x000fc800078ef807 */
[----:B------:R-:W-:-:S05]  /*0700*/  LOP3.LUT R0, R0, R5, RZ, 0xc0, !PT ;  /* 0x0000000500007212 */ /* 0x000fca00078ec0ff */
[----:B------:R-:W-:-:S05]  /*0710*/  IMAD.IADD R0, R7, 0x1, R0 ;  /* 0x0000000107007824 */ /* 0x000fca00078e0200 */
[----:B------:R-:W-:Y:S01]  /*0720*/  LOP3.LUT R3, R0, R3, RZ, 0xfc, !PT ;  /* 0x0000000300037212 */ /* 0x000fe200078efcff */
[----:B------:R-:W-:Y:S06]  /*0730*/  BRA `(.L_x_11) ;  /* 0x0000000000107947 */ /* 0x000fec0003800000 */
.L_x_10:
[----:B------:R-:W-:-:S04]  /*0740*/  LOP3.LUT R3, R3, 0x80000000, RZ, 0xc0, !PT ;  /* 0x8000000003037812 */ /* 0x000fc800078ec0ff */
[----:B------:R-:W-:Y:S01]  /*0750*/  LOP3.LUT R3, R3, 0x7f800000, RZ, 0xfc, !PT ;  /* 0x7f80000003037812 */ /* 0x000fe200078efcff */
[----:B------:R-:W-:Y:S06]  /*0760*/  BRA `(.L_x_11) ;  /* 0x0000000000047947 */ /* 0x000fec0003800000 */
.L_x_9:
[----:B------:R-:W-:-:S07]  /*0770*/  IMAD R3, R5, 0x800000, R3 ;  /* 0x0080000005037824 */ /* 0x000fce00078e0203 */
.L_x_11:
[----:B------:R-:W-:Y:S05]  /*0780*/  BSYNC.RECONVERGENT B2 ;  /* 0x0000000000027941 */ /* 0x000fea0003800200 */
.L_x_8:
[----:B------:R-:W-:Y:S05]  /*0790*/  BRA `(.L_x_12) ;  /* 0x0000000000207947 */ /* 0x000fea0003800000 */
.L_x_7:
[----:B------:R-:W-:-:S04]  /*07a0*/  LOP3.LUT R3, R7, 0x80000000, R6, 0x48, !PT ;  /* 0x8000000007037812 */ /* 0x000fc800078e4806 */
[----:B------:R-:W-:Y:S01]  /*07b0*/  LOP3.LUT R3, R3, 0x7f800000, RZ, 0xfc, !PT ;  /* 0x7f80000003037812 */ /* 0x000fe200078efcff */
[----:B------:R-:W-:Y:S06]  /*07c0*/  BRA `(.L_x_12) ;  /* 0x0000000000147947 */ /* 0x000fec0003800000 */
.L_x_6:
[----:B------:R-:W-:Y:S01]  /*07d0*/  LOP3.LUT R3, R7, 0x80000000, R6, 0x48, !PT ;  /* 0x8000000007037812 */ /* 0x000fe200078e4806 */
[----:B------:R-:W-:Y:S06]  /*07e0*/  BRA `(.L_x_12) ;  /* 0x00000000000c7947 */ /* 0x000fec0003800000 */
.L_x_5:
[----:B------:R-:W0:Y:S01]  /*07f0*/  MUFU.RSQ R3, -QNAN ;  /* 0xffc0000000037908 */ /* 0x000e220000001400 */
[----:B------:R-:W-:Y:S05]  /*0800*/  BRA `(.L_x_12) ;  /* 0x0000000000047947 */ /* 0x000fea0003800000 */
.L_x_4:
[----:B------:R-:W-:-:S07]  /*0810*/  FADD.FTZ R3, R0, R3 ;  /* 0x0000000300037221 */ /* 0x000fce0000010000 */
.L_x_12:
[----:B------:R-:W-:Y:S05]  /*0820*/  BSYNC.RECONVERGENT B1 ;  /* 0x0000000000017941 */ /* 0x000fea0003800200 */
.L_x_2:
[----:B------:R-:W-:Y:S02]  /*0830*/  IMAD.MOV.U32 R4, RZ, RZ, R11 ;  /* 0x000000ffff047224 */ /* 0x000fe400078e000b */
[----:B------:R-:W-:-:S04]  /*0840*/  IMAD.MOV.U32 R5, RZ, RZ, 0x0 ;  /* 0x00000000ff057424 */ /* 0x000fc800078e00ff */
[----:B0-----:R-:W-:Y:S05]  /*0850*/  RET.REL.NODEC R4 `(default_function_kernel) ;  /* 0xfffffff404e87950 */ /* 0x001fea0003c3ffff */
.L_x_13:
[----:B------:R-:W-:-:S00]  /*0860*/  BRA `(.L_x_13) ;  /* 0xfffffffc00fc7947 */ /* 0x000fc0000383ffff */
[----:B------:R-:W-:-:S00]  /*0870*/  NOP ;  /* 0x0000000000007918 */ /* 0x000fc00000000000 */
        /* <DEDUP_REMOVED lines=8> */
.L_x_16:


//--------------------- .text.default_function_kernel_2 --------------------------
	.section	.text.default_function_kernel_2,"ax",@progbits
	.align	128
        .global         default_function_kernel_2
        .type           default_function_kernel_2,@function
        .size           default_function_kernel_2,(.L_x_18 - default_function_kernel_2)
        .other          default_function_kernel_2,@"STO_CUDA_ENTRY STV_DEFAULT"
default_function_kernel_2:
.text.default_function_kernel_2:
[----:B------:R-:W-:Y:S01]  /*0000*/  LDC R1, c[0x0][0x37c] ;  /* 0x0000df00ff017b82 */ /* 0x000fe20000000800 */
[----:B------:R-:W0:Y:S07]  /*0010*/  S2R R0, SR_CTAID.X ;  /* 0x0000000000007919 */ /* 0x000e2e0000002500 */
[----:B------:R-:W0:Y:S01]  /*0020*/  LDC.64 R2, c[0x0][0x388] ;  /* 0x0000e200ff027b82 */ /* 0x000e220000000a00 */
[----:B------:R-:W1:Y:S01]  /*0030*/  LDCU.64 UR4, c[0x0][0x358] ;  /* 0x00006b00ff0477ac */ /* 0x000e620008000a00 */
[----:B0-----:R-:W-:-:S06]  /*0040*/  IMAD.WIDE.U32 R2, R0, 0x4, R2 ;  /* 0x0000000400027825 */ /* 0x001fcc00078e0002 */
[----:B-1----:R-:W2:Y:S01]  /*0050*/  LDG.E.CONSTANT R2, desc[UR4][R2.64] ;  /* 0x0000000402027981 */ /* 0x002ea2000c1e9900 */
[----:B------:R-:W-:Y:S02]  /*0060*/  HFMA2 R8, -RZ, RZ, 1.625, 0 ;  /* 0x3e800000ff087431 */ /* 0x000fe400000001ff */
[C---:B--2---:R-:W-:Y:S01]  /*0070*/  FADD R4, -|R2|.reuse, 1 ;  /* 0x3f80000002047421 */ /* 0x044fe20000000300 */
[----:B------:R-:W-:-:S05]  /*0080*/  FSETP.GT.AND P0, PT, |R2|, 8.50705917302346158658e+37, PT ;  /* 0x7e8000000200780b */ /* 0x000fca0003f04200 */
[----:B------:R-:W0:Y:S02]  /*0090*/  MUFU.RCP R4, R4 ;  /* 0x0000000400047308 */ /* 0x000e240000001000 */
[----:B0-----:R-:W-:-:S04]  /*00a0*/  FADD R5, R4, R4 ;  /* 0x0000000404057221 */ /* 0x001fc80000000000 */
[----:B------:R-:W-:-:S05]  /*00b0*/  FMUL R5, |R2|, R5 ;  /* 0x0000000502057220 */ /* 0x000fca0000400200 */
[----:B------:R-:W-:-:S04]  /*00c0*/  FSEL R5, R5, -2, !P0 ;  /* 0xc000000005057808 */ /* 0x000fc80004000000 */
[C---:B------:R-:W-:Y:S01]  /*00d0*/  ISETP.GE.U32.AND P0, PT, R5.reuse, 0x7f800000, PT ;  /* 0x7f8000000500780c */ /* 0x040fe20003f06070 */
[----:B------:R-:W-:-:S03]  /*00e0*/  FADD.RZ R6, R5, 1 ;  /* 0x3f80000005067421 */ /* 0x000fc6000000c000 */
[----:B------:R-:W-:Y:S02]  /*00f0*/  ISETP.GT.AND P1, PT, R5, -0x40800000, P0 ;  /* 0xbf8000000500780c */ /* 0x000fe40000724270 */
[----:B------:R-:W-:-:S04]  /*0100*/  IADD3 R6, PT, PT, R6, -0x3f400000, RZ ;  /* 0xc0c0000006067810 */ /* 0x000fc80007ffe0ff */
[----:B------:R-:W-:-:S04]  /*0110*/  LOP3.LUT R6, R6, 0xff800000, RZ, 0xc0, !PT ;  /* 0xff80000006067812 */ /* 0x000fc800078ec0ff */
[----:B------:R-:W-:Y:S02]  /*0120*/  IADD3 R7, PT, PT, -R6, 0x40800000, RZ ;  /* 0x4080000006077810 */ /* 0x000fe40007ffe1ff */
[-C--:B------:R-:W-:Y:S02]  /*0130*/  IADD3 R3, PT, PT, R5, -R6.reuse, RZ ;  /* 0x8000000605037210 */ /* 0x080fe40007ffe0ff */
[----:B------:R-:W-:Y:S01]  /*0140*/  I2FP.F32.S32 R6, R6 ;  /* 0x0000000600067245 */ /* 0x000fe20000201400 */
[----:B------:R-:W-:Y:S01]  /*0150*/  FFMA R4, R7, R8, -1 ;  /* 0xbf80000007047423 */ /* 0x000fe20000000008 */
[----:B------:R-:W-:-:S03]  /*0160*/  MOV R8, 0x3d39bf78 ;  /* 0x3d39bf7800087802 */ /* 0x000fc60000000f00 */
[----:B------:R-:W-:Y:S01]  /*0170*/  FADD R3, R3, R4 ;  /* 0x0000000403037221 */ /* 0x000fe20000000000 */
[----:B------:R-:W-:-:S03]  /*0180*/  FMUL R6, R6, 1.1920928955078125e-07 ;  /* 0x3400000006067820 */ /* 0x000fc60000400000 */
[----:B------:R-:W-:-:S04]  /*0190*/  FFMA R4, R3, -R8, 0.10546888411045074463 ;  /* 0x3dd8001203047423 */ /* 0x000fc80000000808 */
[----:B------:R-:W-:-:S04]  /*01a0*/  FFMA R4, R3, R4, -0.13229703903198242188 ;  /* 0xbe0778e003047423 */ /* 0x000fc80000000004 */
[----:B------:R-:W-:-:S04]  /*01b0*/  FFMA R4, R3, R4, 0.14491446316242218018 ;  /* 0x3e14647503047423 */ /* 0x000fc80000000004 */
[----:B------:R-:W-:-:S04]  /*01c0*/  FFMA R4, R3, R4, -0.16641564667224884033 ;  /* 0xbe2a68dd03047423 */ /* 0x000fc80000000004 */
[----:B------:R-:W-:-:S04]  /*01d0*/  FFMA R4, R3, R4, 0.19988867640495300293 ;  /* 0x3e4caf9e03047423 */ /* 0x000fc80000000004 */
[----:B------:R-:W-:-:S04]  /*01e0*/  FFMA R4, R3, R4, -0.25000196695327758789 ;  /* 0xbe80004203047423 */ /* 0x000fc80000000004 */
[----:B------:R-:W-:-:S04]  /*01f0*/  FFMA R4, R3, R4, 0.33333510160446166992 ;  /* 0x3eaaaae603047423 */ /* 0x000fc80000000004 */
[----:B------:R-:W-:-:S04]  /*0200*/  FFMA R4, R3, R4, -0.5 ;  /* 0xbf00000003047423 */ /* 0x000fc80000000004 */
[----:B------:R-:W-:-:S04]  /*0210*/  FMUL R4, R3, R4 ;  /* 0x0000000403047220 */ /* 0x000fc80000400000 */
[----:B------:R-:W-:Y:S01]  /*0220*/  FFMA R3, R3, R4, R3 ;  /* 0x0000000403037223 */ /* 0x000fe20000000003 */
[----:B------:R-:W-:-:S03]  /*0230*/  @P0 MOV R4, 0x7f800000 ;  /* 0x7f80000000040802 */ /* 0x000fc60000000f00 */
[----:B------:R-:W-:Y:S01]  /*0240*/  FFMA R3, R6, 0.69314718246459960938, R3 ;  /* 0x3f31721806037823 */ /* 0x000fe20000000003 */
[----:B------:R-:W-:Y:S02]  /*0250*/  HFMA2 R6, -RZ, RZ, 1.75, 0 ;  /* 0x3f000000ff067431 */ /* 0x000fe400000001ff */
[C---:B------:R-:W-:Y:S01]  /*0260*/  @P1 FFMA R3, R5.reuse, R4, +INF ;  /* 0x7f80000005031423 */ /* 0x040fe20000000004 */
[----:B------:R-:W-:-:S04]  /*0270*/  @P0 FSETP.NEU.AND P1, PT, R5, RZ, PT ;  /* 0x000000ff0500020b */ /* 0x000fc80003f2d000 */
[----:B------:R-:W-:Y:S02]  /*0280*/  @P0 FSEL R3, R3, -RZ, P1 ;  /* 0x800000ff03030208 */ /* 0x000fe40000800000 */
[----:B------:R-:W-:-:S05]  /*0290*/  LOP3.LUT R5, R6, 0x80000000, R2, 0xb8, !PT ;  /* 0x8000000006057812 */ /* 0x000fca00078eb802 */
[----:B------:R-:W-:-:S04]  /*02a0*/  FFMA R5, -R5, R3, R2 ;  /* 0x0000000305057223 */ /* 0x000fc80000000102 */
[C---:B------:R-:W-:Y:S01]  /*02b0*/  FFMA R2, |R5|.reuse, -R6, 0.5 ;  /* 0x3f00000005027423 */ /* 0x040fe20000000a06 */
[C---:B------:R-:W-:Y:S02]  /*02c0*/  FSETP.NEU.AND P1, PT, |R5|.reuse, 1, PT ;  /* 0x3f8000000500780b */ /* 0x040fe40003f2d200 */
[----:B------:R-:W-:Y:S01]  /*02d0*/  FSETP.GT.AND P0, PT, |R5|, 0.56000000238418579102, PT ;  /* 0x3f0f5c290500780b */ /* 0x000fe20003f04200 */
[----:B------:R-:W0:Y:S02]  /*02e0*/  MUFU.RSQ R3, R2 ;  /* 0x0000000200037308 */ /* 0x000e240000001400 */
[----:B0-----:R-:W-:Y:S01]  /*02f0*/  FMUL R4, R2, R3 ;  /* 0x0000000302047220 */ /* 0x001fe20000400000 */
[----:B------:R-:W-:-:S04]  /*0300*/  FMUL R3, R3, -0.5 ;  /* 0xbf00000003037820 */ /* 0x000fc80000400000 */
[----:B------:R-:W-:-:S04]  /*0310*/  FFMA R3, R4, R3, 0.5 ;  /* 0x3f00000004037423 */ /* 0x000fc80000000003 */
[----:B------:R-:W-:-:S05]  /*0320*/  FFMA R3, R4, R3, R4 ;  /* 0x0000000304037223 */ /* 0x000fca0000000004 */
[----:B------:R-:W-:Y:S02]  /*0330*/  FSEL R4, R3, RZ, P1 ;  /* 0x000000ff03047208 */ /* 0x000fe40000800000 */
[----:B------:R-:W-:Y:S02]  /*0340*/  MOV R3, 0x3d4dd2f7 ;  /* 0x3d4dd2f700037802 */ /* 0x000fe40000000f00 */
[----:B------:R-:W-:-:S05]  /*0350*/  FSEL R4, R4, |R5|, P0 ;  /* 0x4000000504047208 */ /* 0x000fca0000000000 */
[----:B------:R-:W-:-:S04]  /*0360*/  FMUL R6, R4, R4 ;  /* 0x0000000404067220 */ /* 0x000fc80000400000 */
[----:B------:R-:W-:-:S04]  /*0370*/  FFMA R3, R6, R3, 0.018773360177874565125 ;  /* 0x3c99ca9706037423 */ /* 0x000fc80000000003 */
[----:B------:R-:W-:-:S04]  /*0380*/  FFMA R3, R6, R3, 0.046769052743911743164 ;  /* 0x3d3f90e806037423 */ /* 0x000fc80000000003 */
[----:B------:R-:W-:-:S04]  /*0390*/  FFMA R3, R6, R3, 0.074823014438152313232 ;  /* 0x3d993ccf06037423 */ /* 0x000fc80000000003 */
[C---:B------:R-:W-:Y:S02]  /*03a0*/  FFMA R7, R6.reuse, R3, 0.16667181253433227539 ;  /* 0x3e2aac0406077423 */ /* 0x040fe40000000003 */
[----:B------:R-:W0:Y:S02]  /*03b0*/  LDC.64 R2, c[0x0][0x380] ;  /* 0x0000e000ff027b82 */ /* 0x000e240000000a00 */
[----:B------:R-:W-:-:S04]  /*03c0*/  FMUL R7, R6, R7 ;  /* 0x0000000706077220 */ /* 0x000fc80000400000 */
[----:B------:R-:W-:Y:S01]  /*03d0*/  FFMA R4, R4, R7, R4 ;  /* 0x0000000704047223 */ /* 0x000fe20000000004 */
[----:B------:R-:W-:-:S03]  /*03e0*/  HFMA2 R7, -RZ, RZ, 1.9599609375, 20144 ;  /* 0x3fd774ebff077431 */ /* 0x000fc600000001ff */
[----:B------:R-:W-:-:S04]  /*03f0*/  FMUL R6, R4, -2 ;  /* 0xc000000004067820 */ /* 0x000fc80000400000 */
[----:B------:R-:W-:-:S05]  /*0400*/  @P0 FFMA R4, R7, 0.93318945169448852539, R6 ;  /* 0x3f6ee58107040823 */ /* 0x000fca0000000006 */
[C---:B------:R-:W-:Y:S02]  /*0410*/  FSETP.NAN.AND P0, PT, R4.reuse, R4, PT ;  /* 0x000000040400720b */ /* 0x040fe40003f08000 */
[----:B------:R-:W-:Y:S01]  /*0420*/  LOP3.LUT R5, R4, 0x80000000, R5, 0xb8, !PT ;  /* 0x8000000004057812 */ /* 0x000fe200078eb805 */
[----:B0-----:R-:W-:-:S03]  /*0430*/  IMAD.WIDE.U32 R2, R0, 0x4, R2 ;  /* 0x0000000400027825 */ /* 0x001fc600078e0002 */
[----:B------:R-:W-:-:S05]  /*0440*/  FSEL R5, R5, R4, !P0 ;  /* 0x0000000405057208 */ /* 0x000fca0004000000 */
[----:B------:R-:W-:Y:S01]  /*0450*/  STG.E desc[UR4][R2.64], R5 ;  /* 0x0000000502007986 */ /* 0x000fe2000c101904 */
[----:B------:R-:W-:Y:S05]  /*0460*/  EXIT ;  /* 0x000000000000794d */ /* 0x000fea0003800000 */
.L_x_14:
        /* <DEDUP_REMOVED lines=9> */
.L_x_18:


//--------------------- .text.default_function_kernel_1 --------------------------
	.section	.text.default_function_kernel_1,"ax",@progbits
	.align	128
        .global         default_function_kernel_1
        .type           default_function_kernel_1,@function
        .size           default_function_kernel_1,(.L_x_19 - default_function_kernel_1)
        .other          default_function_kernel_1,@"STO_CUDA_ENTRY STV_DEFAULT"
default_function_kernel_1:
.text.default_function_kernel_1:
[----:B------:R-:W-:Y:S01]  /*0000*/  LDC R1, c[0x0][0x37c] ;  /* 0x0000df00ff017b82 */ /* 0x000fe20000000800 */
[----:B------:R-:W0:Y:S07]  /*0010*/  S2R R4, SR_TID.X ;  /* 0x0000000000047919 */ /* 0x000e2e0000002100 */
[----:B------:R-:W1:Y:S02]  /*0020*/  S2UR UR5, SR_CTAID.X ;  /* 0x00000000000579c3 */ /* 0x000e640000002500 */
[----:B-1----:R-:W-:Y:S01]  /*0030*/  USHF.L.U32 UR4, UR5, 0x2, URZ ;  /* 0x0000000205047899 */ /* 0x002fe200080006ff */
[----:B0-----:R-:W-:-:S05]  /*0040*/  SHF.R.U32.HI R0, RZ, 0x3, R4 ;  /* 0x00000003ff007819 */ /* 0x001fca0000011604 */
[----:B------:R-:W-:-:S04]  /*0050*/  LOP3.LUT R0, R0, UR4, RZ, 0xfc, !PT ;  /* 0x0000000400007c12 */ /* 0x000fc8000f8efcff */
[----:B------:R-:W-:-:S13]  /*0060*/  ISETP.GT.U32.AND P0, PT, R0, 0x8, PT ;  /* 0x000000080000780c */ /* 0x000fda0003f04070 */
[----:B------:R-:W-:Y:S05]  /*0070*/  @P0 EXIT ;  /* 0x000000000000094d */ /* 0x000fea0003800000 */
[----:B------:R-:W0:Y:S01]  /*0080*/  LDC.64 R2, c[0x0][0x388] ;  /* 0x0000e200ff027b82 */ /* 0x000e220000000a00 */
[----:B------:R-:W1:Y:S01]  /*0090*/  LDCU.64 UR6, c[0x0][0x358] ;  /* 0x00006b00ff0677ac */ /* 0x000e620008000a00 */
[----:B------:R-:W-:-:S06]  /*00a0*/  USHF.L.U32 UR4, UR5, 0x5, URZ ;  /* 0x0000000505047899 */ /* 0x000fcc00080006ff */
[----:B------:R-:W-:-:S05]  /*00b0*/  LOP3.LUT R0, R4, UR4, RZ, 0xfc, !PT ;  /* 0x0000000404007c12 */ /* 0x000fca000f8efcff */
[----:B0-----:R-:W-:-:S06]  /*00c0*/  IMAD.WIDE.U32 R2, R0, 0x4, R2 ;  /* 0x0000000400027825 */ /* 0x001fcc00078e0002 */
[----:B-1----:R-:W2:Y:S01]  /*00d0*/  LDG.E.CONSTANT R2, desc[UR6][R2.64] ;  /* 0x0000000602027981 */ /* 0x002ea2000c1e9900 */
[----:B------:R-:W-:Y:S02]  /*00e0*/  HFMA2 R8, -RZ, RZ, 1.625, 0 ;  /* 0x3e800000ff087431 */ /* 0x000fe400000001ff */
[----:B------:R-:W-:Y:S02]  /*00f0*/  HFMA2 R9, -RZ, RZ, 1.75, 0 ;  /* 0x3f000000ff097431 */ /* 0x000fe400000001ff */
        /* <DEDUP_REMOVED lines=29> */
[----:B------:R-:W-:Y:S02]  /*02d0*/  FFMA R3, R6, 0.69314718246459960938, R3 ;  /* 0x3f31721806037823 */ /* 0x000fe40000000003 */
[C---:B------:R-:W-:Y:S01]  /*02e0*/  @P1 FFMA R3, R5.reuse, R4, +INF ;  /* 0x7f80000005031423 */ /* 0x040fe20000000004 */
[----:B------:R-:W-:Y:S02]  /*02f0*/  @P0 FSETP.NEU.AND P1, PT, R5, RZ, PT ;  /* 0x000000ff0500020b */ /* 0x000fe40003f2d000 */
[----:B------:R-:W-:Y:S02]  /*0300*/  LOP3.LUT R5, R9, 0x80000000, R2, 0xb8, !PT ;  /* 0x8000000009057812 */ /* 0x000fe400078eb802 */
[----:B------:R-:W-:-:S05]  /*0310*/  @P0 FSEL R3, R3, -RZ, P1 ;  /* 0x800000ff03030208 */ /* 0x000fca0000800000 */
[----:B------:R-:W-:-:S04]  /*0320*/  FFMA R10, -R5, R3, R2 ;  /* 0x00000003050a7223 */ /* 0x000fc80000000102 */
[C---:B------:R-:W-:Y:S01]  /*0330*/  FADD R2, -|R10|.reuse, 1 ;  /* 0x3f8000000a027421 */ /* 0x040fe20000000300 */
        /* <DEDUP_REMOVED lines=13> */
[----:B------:R-:W-:-:S04]  /*0410*/  FFMA R6, R5, R8, -1 ;  /* 0xbf80000005067423 */ /* 0x000fc80000000008 */
        /* <DEDUP_REMOVED lines=9> */
[C---:B------:R-:W-:Y:S02]  /*04b0*/  FFMA R5, R6.reuse, R3, -0.5 ;  /* 0xbf00000006057423 */ /* 0x040fe40000000003 */
[----:B------:R-:W0:Y:S02]  /*04c0*/  LDC.64 R2, c[0x0][0x380] ;  /* 0x0000e000ff027b82 */ /* 0x000e240000000a00 */
[----:B------:R-:W-:-:S04]  /*04d0*/  FMUL R5, R6, R5 ;  /* 0x0000000506057220 */ /* 0x000fc80000400000 */
[----:B------:R-:W-:Y:S01]  /*04e0*/  FFMA R5, R6, R5, R6 ;  /* 0x0000000506057223 */ /* 0x000fe20000000006 */
[----:B------:R-:W-:-:S03]  /*04f0*/  @P0 MOV R6, 0x7f800000 ;  /* 0x7f80000000060802 */ /* 0x000fc60000000f00 */
[----:B------:R-:W-:Y:S01]  /*0500*/  FFMA R4, R4, 0.69314718246459960938, R5 ;  /* 0x3f31721804047823 */ /* 0x000fe20000000005 */
[----:B------:R-:W-:Y:S01]  /*0510*/  LOP3.LUT R5, R9, 0x80000000, R10, 0xb8, !PT ;  /* 0x8000000009057812 */ /* 0x000fe200078eb80a */
[C---:B------:R-:W-:Y:S01]  /*0520*/  @P1 FFMA R4, R11.reuse, R6, +INF ;  /* 0x7f8000000b041423 */ /* 0x040fe20000000006 */
[----:B------:R-:W-:-:S04]  /*0530*/  @P0 FSETP.NEU.AND P1, PT, R11, RZ, PT ;  /* 0x000000ff0b00020b */ /* 0x000fc80003f2d000 */
[----:B------:R-:W-:-:S05]  /*0540*/  @P0 FSEL R4, R4, -RZ, P1 ;  /* 0x800000ff04040208 */ /* 0x000fca0000800000 */
[----:B------:R-:W-:Y:S01]  /*0550*/  FMUL R5, R5, R4 ;  /* 0x0000000405057220 */ /* 0x000fe20000400000 */
[----:B0-----:R-:W-:-:S05]  /*0560*/  IMAD.WIDE.U32 R2, R0, 0x4, R2 ;  /* 0x0000000400027825 */ /* 0x001fca00078e0002 */
[----:B------:R-:W-:Y:S01]  /*0570*/  STG.E desc[UR6][R2.64], R5 ;  /* 0x0000000502007986 */ /* 0x000fe2000c101906 */
[----:B------:R-:W-:Y:S05]  /*0580*/  EXIT ;  /* 0x000000000000794d */ /* 0x000fea0003800000 */
.L_x_15:
        /* <DEDUP_REMOVED lines=15> */
.L_x_19:


//--------------------- .nv.shared.reserved.0     --------------------------
	.section	.nv.shared.reserved.0,"aw",@nobits
	.weak		__nv_reservedSMEM_offset_0_alias
	.size		__nv_reservedSMEM_offset_0_alias, 0, 64
	.other		__nv_reservedSMEM_offset_0_alias,@"STO_CUDA_RESERVED_SHARED STV_DEFAULT"
__nv_reservedSMEM_offset_0_alias:
	.zero		0
	.zero		64


//--------------------- .nv.constant0.default_function_kernel --------------------------
	.section	.nv.constant0.default_function_kernel,"a",@progbits
	.sectionflags	@""
	.align	4
.nv.constant0.default_function_kernel:
	.zero		912


//--------------------- .nv.constant0.default_function_kernel_2 --------------------------
	.section	.nv.constant0.default_function_kernel_2,"a",@progbits
	.sectionflags	@""
	.align	4
.nv.constant0.default_function_kernel_2:
	.zero		912


//--------------------- .nv.constant0.default_function_kernel_1 --------------------------
	.section	.nv.constant0.default_function_kernel_1,"a",@progbits
	.sectionflags	@""
	.align	4
.nv.constant0.default_function_kernel_1:
	.zero		912


//--------------------- SYMBOLS --------------------------

	.type		.nv.reservedSmem.offset0,@object
	.size		.nv.reservedSmem.offset0,0x4
